//
// Generated by NVIDIA NVVM Compiler
//
// Compiler Build ID: CL-36424714
// Cuda compilation tools, release 13.0, V13.0.88
// Based on NVVM 20.0.0
//

.version 9.0
.target sm_100
.address_size 64

	// .globl	_ZN7cudaCal9addKernelEPKiS1_Pii

.visible .entry _ZN7cudaCal9addKernelEPKiS1_Pii(
	.param .u64 .ptr .align 1 _ZN7cudaCal9addKernelEPKiS1_Pii_param_0,
	.param .u64 .ptr .align 1 _ZN7cudaCal9addKernelEPKiS1_Pii_param_1,
	.param .u64 .ptr .align 1 _ZN7cudaCal9addKernelEPKiS1_Pii_param_2,
	.param .u32 _ZN7cudaCal9addKernelEPKiS1_Pii_param_3
)
{
	.reg .pred 	%p<2>;
	.reg .b32 	%r<9>;
	.reg .b64 	%rd<11>;

	ld.param.u64 	%rd1, [_ZN7cudaCal9addKernelEPKiS1_Pii_param_0];
	ld.param.u64 	%rd2, [_ZN7cudaCal9addKernelEPKiS1_Pii_param_1];
	ld.param.u64 	%rd3, [_ZN7cudaCal9addKernelEPKiS1_Pii_param_2];
	ld.param.u32 	%r2, [_ZN7cudaCal9addKernelEPKiS1_Pii_param_3];
	mov.u32 	%r3, %tid.x;
	mov.u32 	%r4, %ctaid.x;
	mov.u32 	%r5, %ntid.x;
	mad.lo.s32 	%r1, %r4, %r5, %r3;
	setp.ge.s32 	%p1, %r1, %r2;
	@%p1 bra 	$L__BB0_2;
	cvta.to.global.u64 	%rd4, %rd1;
	cvta.to.global.u64 	%rd5, %rd2;
	cvta.to.global.u64 	%rd6, %rd3;
	mul.wide.s32 	%rd7, %r1, 4;
	add.s64 	%rd8, %rd4, %rd7;
	ld.global.u32 	%r6, [%rd8];
	add.s64 	%rd9, %rd5, %rd7;
	ld.global.u32 	%r7, [%rd9];
	add.s32 	%r8, %r7, %r6;
	add.s64 	%rd10, %rd6, %rd7;
	st.global.u32 	[%rd10], %r8;
$L__BB0_2:
	ret;

}


// ===== COMPILED SASS (sm_100) =====

	.target	sm_100

	.elftype	@"ET_EXEC"


//--------------------- .note.nv.tkinfo           --------------------------
	.section	.note.nv.tkinfo,"",@"SHT_NOTE"
	.sectionflags	@"SHF_NOTE_NV_TKINFO"
	.tkinfo
        /*0018*/ 	.word	0x00000002
        /*0030*/ 	.string	""
        /*0030*/ 	.string	"ptxas"
        /*0030*/ 	.string	"Cuda compilation tools, release 13.0, V13.0.88"
        /*0030*/ 	.string	"Build cuda_13.0.r13.0/compiler.36424714_0"
        /*0030*/ 	.string	"-arch sm_100 -m 64 "



//--------------------- .note.nv.cuinfo           --------------------------
	.section	.note.nv.cuinfo,"",@"SHT_NOTE"
	.sectionflags	@"SHF_NOTE_NV_CUINFO"
        /*0018*/ 	.short	0x0002
        /*001a*/ 	.short	0x0064
        /*001c*/ 	.short	0x0082
	.zero		2


//--------------------- .nv.info                  --------------------------
	.section	.nv.info,"",@"SHT_CUDA_INFO"
	.align	4


	//----- nvinfo : EIATTR_REGCOUNT
	.align		4
        /*0000*/ 	.byte	0x04, 0x2f
        /*0002*/ 	.short	(.L_1 - .L_0)
	.align		4
.L_0:
        /*0004*/ 	.word	index@(_ZN7cudaCal9addKernelEPKiS1_Pii)
        /*0008*/ 	.word	0x0000000c


	//----- nvinfo : EIATTR_FRAME_SIZE
	.align		4
.L_1:
        /*000c*/ 	.byte	0x04, 0x11
        /*000e*/ 	.short	(.L_3 - .L_2)
	.align		4
.L_2:
        /*0010*/ 	.word	index@(_ZN7cudaCal9addKernelEPKiS1_Pii)
        /*0014*/ 	.word	0x00000000


	//----- nvinfo : EIATTR_MIN_STACK_SIZE
	.align		4
.L_3:
        /*0018*/ 	.byte	0x04, 0x12
        /*001a*/ 	.short	(.L_5 - .L_4)
	.align		4
.L_4:
        /*001c*/ 	.word	index@(_ZN7cudaCal9addKernelEPKiS1_Pii)
        /*0020*/ 	.word	0x00000000
.L_5:


//--------------------- .nv.compat                --------------------------
	.section	.nv.compat,"",@"SHT_CUDA_COMPAT_INFO"
	.align	4
        /*0000*/ 	.byte	0x02, 0x09, 0x00, 0x00, 0x02, 0x02, 0x01, 0x00, 0x02, 0x05, 0x05, 0x00, 0x03, 0x07, 0x01, 0x01
        /*0010*/ 	.byte	0x02, 0x03, 0x00, 0x00, 0x02, 0x06, 0x01, 0x00, 0x04, 0x0b, 0x08, 0x00, 0x09, 0x00, 0x00, 0x00
        /*0020*/ 	.byte	0x00, 0x00, 0x00, 0x00


//--------------------- .nv.info._ZN7cudaCal9addKernelEPKiS1_Pii --------------------------
	.section	.nv.info._ZN7cudaCal9addKernelEPKiS1_Pii,"",@"SHT_CUDA_INFO"
	.sectionflags	@""
	.align	4


	//----- nvinfo : EIATTR_CUDA_API_VERSION
	.align		4
        /*0000*/ 	.byte	0x04, 0x37
        /*0002*/ 	.short	(.L_7 - .L_6)
.L_6:
        /*0004*/ 	.word	0x00000082


	//----- nvinfo : EIATTR_KPARAM_INFO
	.align		4
.L_7:
        /*0008*/ 	.byte	0x04, 0x17
        /*000a*/ 	.short	(.L_9 - .L_8)
.L_8:
        /*000c*/ 	.word	0x00000000
        /*0010*/ 	.short	0x0003
        /*0012*/ 	.short	0x0018
        /*0014*/ 	.byte	0x00, 0xf0, 0x11, 0x00


	//----- nvinfo : EIATTR_KPARAM_INFO
	.align		4
.L_9:
        /*0018*/ 	.byte	0x04, 0x17
        /*001a*/ 	.short	(.L_11 - .L_10)
.L_10:
        /*001c*/ 	.word	0x00000000
        /*0020*/ 	.short	0x0002
        /*0022*/ 	.short	0x0010
        /*0024*/ 	.byte	0x00, 0xf5, 0x21, 0x00


	//----- nvinfo : EIATTR_KPARAM_INFO
	.align		4
.L_11:
        /*0028*/ 	.byte	0x04, 0x17
        /*002a*/ 	.short	(.L_13 - .L_12)
.L_12:
        /*002c*/ 	.word	0x00000000
        /*0030*/ 	.short	0x0001
        /*0032*/ 	.short	0x0008
        /*0034*/ 	.byte	0x00, 0xf5, 0x21, 0x00


	//----- nvinfo : EIATTR_KPARAM_INFO
	.align		4
.L_13:
        /*0038*/ 	.byte	0x04, 0x17
        /*003a*/ 	.short	(.L_15 - .L_14)
.L_14:
        /*003c*/ 	.word	0x00000000
        /*0040*/ 	.short	0x0000
        /*0042*/ 	.short	0x0000
        /*0044*/ 	.byte	0x00, 0xf5, 0x21, 0x00


	//----- nvinfo : EIATTR_SPARSE_MMA_MASK
	.align		4
.L_15:
        /*0048*/ 	.byte	0x03, 0x50
        /*004a*/ 	.short	0x0000


	//----- nvinfo : EIATTR_MAXREG_COUNT
	.align		4
        /*004c*/ 	.byte	0x03, 0x1b
        /*004e*/ 	.short	0x00ff


	//----- nvinfo : EIATTR_MERCURY_ISA_VERSION
	.align		4
        /*0050*/ 	.byte	0x03, 0x5f
        /*0052*/ 	.short	0x0101


	//----- nvinfo : EIATTR_VRC_CTA_INIT_COUNT
	.align		4
        /*0054*/ 	.byte	0x02, 0x4a
	.zero		1
	.zero		1


	//----- nvinfo : EIATTR_EXIT_INSTR_OFFSETS
	.align		4
        /*0058*/ 	.byte	0x04, 0x1c
        /*005a*/ 	.short	(.L_17 - .L_16)


	//   ....[0]....
.L_16:
        /*005c*/ 	.word	0x00000070


	//   ....[1]....
        /*0060*/ 	.word	0x00000130


	//----- nvinfo : EIATTR_CBANK_PARAM_SIZE
	.align		4
.L_17:
        /*0064*/ 	.byte	0x03, 0x19
        /*0066*/ 	.short	0x001c


	//----- nvinfo : EIATTR_PARAM_CBANK
	.align		4
        /*0068*/ 	.byte	0x04, 0x0a
        /*006a*/ 	.short	(.L_19 - .L_18)
	.align		4
.L_18:
        /*006c*/ 	.word	index@(.nv.constant0._ZN7cudaCal9addKernelEPKiS1_Pii)
        /*0070*/ 	.short	0x0380
        /*0072*/ 	.short	0x001c


	//----- nvinfo : EIATTR_SW_WAR
	.align		4
.L_19:
        /*0074*/ 	.byte	0x04, 0x36
        /*0076*/ 	.short	(.L_21 - .L_20)
.L_20:
        /*0078*/ 	.word	0x00000008
.L_21:


//--------------------- .nv.callgraph             --------------------------
	.section	.nv.callgraph,"",@"SHT_CUDA_CALLGRAPH"
	.align	4
	.sectionentsize	8
	.align		4
        /*0000*/ 	.word	0x00000000
	.align		4
        /*0004*/ 	.word	0xffffffff
	.align		4
        /*0008*/ 	.word	0x00000000
	.align		4
        /*000c*/ 	.word	0xfffffffe
	.align		4
        /*0010*/ 	.word	0x00000000
	.align		4
        /*0014*/ 	.word	0xfffffffd
	.align		4
        /*0018*/ 	.word	0x00000000
	.align		4
        /*001c*/ 	.word	0xfffffffc


//--------------------- .text._ZN7cudaCal9addKernelEPKiS1_Pii --------------------------
	.section	.text._ZN7cudaCal9addKernelEPKiS1_Pii,"ax",@progbits
	.align	128
        .global         _ZN7cudaCal9addKernelEPKiS1_Pii
        .type           _ZN7cudaCal9addKernelEPKiS1_Pii,@function
        .size           _ZN7cudaCal9addKernelEPKiS1_Pii,(.L_x_1 - _ZN7cudaCal9addKernelEPKiS1_Pii)
        .other          _ZN7cudaCal9addKernelEPKiS1_Pii,@"STO_CUDA_ENTRY STV_DEFAULT"
_ZN7cudaCal9addKernelEPKiS1_Pii:
.text._ZN7cudaCal9addKernelEPKiS1_Pii:
[----:B------:R-:W-:Y:S01]  /*0000*/  LDC R1, c[0x0][0x37c] ;  /* 0x0000df00ff017b82 */ /* 0x000fe20000000800 */
[----:B------:R-:W0:Y:S07]  /*0010*/  S2R R9, SR_TID.X ;  /* 0x0000000000097919 */ /* 0x000e2e0000002100 */
[----:B------:R-:W0:Y:S01]  /*0020*/  S2UR UR4, SR_CTAID.X ;  /* 0x00000000000479c3 */ /* 0x000e220000002500 */
[----:B------:R-:W1:Y:S07]  /*0030*/  LDCU UR5, c[0x0][0x398] ;  /* 0x00007300ff0577ac */ /* 0x000e6e0008000800 */
[----:B------:R-:W0:Y:S02]  /*0040*/  LDC R0, c[0x0][0x360] ;  /* 0x0000d800ff007b82 */ /* 0x000e240000000800 */
[----:B0-----:R-:W-:-:S05]  /*0050*/  IMAD R9, R0, UR4, R9 ;  /* 0x0000000400097c24 */ /* 0x001fca000f8e0209 */
[----:B-1----:R-:W-:-:S13]  /*0060*/  ISETP.GE.AND P0, PT, R9, UR5, PT ;  /* 0x0000000509007c0c */ /* 0x002fda000bf06270 */
[----:B------:R-:W-:Y:S05]  /*0070*/  @P0 EXIT ;  /* 0x000000000000094d */ /* 0x000fea0003800000 */
[----:B------:R-:W0:Y:S01]  /*0080*/  LDC.64 R2, c[0x0][0x380] ;  /* 0x0000e000ff027b82 */ /* 0x000e220000000a00 */
[----:B------:R-:W1:Y:S07]  /*0090*/  LDCU.64 UR4, c[0x0][0x358] ;  /* 0x00006b00ff0477ac */ /* 0x000e6e0008000a00 */
[----:B------:R-:W2:Y:S08]  /*00a0*/  LDC.64 R4, c[0x0][0x388] ;  /* 0x0000e200ff047b82 */ /* 0x000eb00000000a00 */
[----:B------:R-:W3:Y:S01]  /*00b0*/  LDC.64 R6, c[0x0][0x390] ;  /* 0x0000e400ff067b82 */ /* 0x000ee20000000a00 */
[----:B0-----:R-:W-:-:S06]  /*00c0*/  IMAD.WIDE R2, R9, 0x4, R2 ;  /* 0x0000000409027825 */ /* 0x001fcc00078e0202 */
[----:B-1----:R-:W4:Y:S01]  /*00d0*/  LDG.E R2, desc[UR4][R2.64] ;  /* 0x0000000402027981 */ /* 0x002f22000c1e1900 */
[----:B--2---:R-:W-:-:S06]  /*00e0*/  IMAD.WIDE R4, R9, 0x4, R4 ;  /* 0x0000000409047825 */ /* 0x004fcc00078e0204 */
[----:B------:R-:W4:Y:S01]  /*00f0*/  LDG.E R5, desc[UR4][R4.64] ;  /* 0x0000000404057981 */ /* 0x000f22000c1e1900 */
[----:B---3--:R-:W-:Y:S01]  /*0100*/  IMAD.WIDE R6, R9, 0x4, R6 ;  /* 0x0000000409067825 */ /* 0x008fe200078e0206 */
[----:B----4-:R-:W-:-:S05]  /*0110*/  IADD3 R9, PT, PT, R2, R5, RZ ;  /* 0x0000000502097210 */ /* 0x010fca0007ffe0ff */
[----:B------:R-:W-:Y:S01]  /*0120*/  STG.E desc[UR4][R6.64], R9 ;  /* 0x0000000906007986 */ /* 0x000fe2000c101904 */
[----:B------:R-:W-:Y:S05]  /*0130*/  EXIT ;  /* 0x000000000000794d */ /* 0x000fea0003800000 */
.L_x_0:
[----:B------:R-:W-:-:S00]  /*0140*/  BRA `(.L_x_0) ;  /* 0xfffffffc00fc7947 */ /* 0x000fc0000383ffff */
[----:B------:R-:W-:-:S00]  /*0150*/  NOP ;  /* 0x0000000000007918 */ /* 0x000fc00000000000 */
        /* <DEDUP_REMOVED lines=10> */
.L_x_1:


//--------------------- .nv.shared.reserved.0     --------------------------
	.section	.nv.shared.reserved.0,"aw",@nobits
	.weak		__nv_reservedSMEM_offset_0_alias
	.size		__nv_reservedSMEM_offset_0_alias, 0, 64
	.other		__nv_reservedSMEM_offset_0_alias,@"STO_CUDA_RESERVED_SHARED STV_DEFAULT"
__nv_reservedSMEM_offset_0_alias:
	.zero		0
	.zero		64


//--------------------- .nv.constant0._ZN7cudaCal9addKernelEPKiS1_Pii --------------------------
	.section	.nv.constant0._ZN7cudaCal9addKernelEPKiS1_Pii,"a",@progbits
	.sectionflags	@""
	.align	4
.nv.constant0._ZN7cudaCal9addKernelEPKiS1_Pii:
	.zero		924


//--------------------- SYMBOLS --------------------------

	.type		.nv.reservedSmem.offset0,@object
	.size		.nv.reservedSmem.offset0,0x4
